	.headerflags	@"EF_CUDA_TEXMODE_UNIFIED EF_CUDA_64BIT_ADDRESS EF_CUDA_ACCELERATORS EF_CUDA_SM90 EF_CUDA_VIRTUAL_SM(EF_CUDA_SM90)"
	.elftype	@"ET_EXEC"


//--------------------- .nv.info                  --------------------------
	.section	.nv.info,"",@"SHT_CUDA_INFO"
	.align	4


	//----- nvinfo : EIATTR_REGCOUNT
	.align		4
        /*0000*/ 	.byte	0x04, 0x2f
        /*0002*/ 	.short	(.L_1 - .L_0)
	.align		4
.L_0:
        /*0004*/ 	.word	index@(triton_poi_fused_convolution_20)
        /*0008*/ 	.word	0x0000001d


	//----- nvinfo : EIATTR_MIN_STACK_SIZE
	.align		4
.L_1:
        /*000c*/ 	.byte	0x04, 0x12
        /*000e*/ 	.short	(.L_3 - .L_2)
	.align		4
.L_2:
        /*0010*/ 	.word	index@(triton_poi_fused_convolution_20)
        /*0014*/ 	.word	0x00000000


	//----- nvinfo : EIATTR_FRAME_SIZE
	.align		4
.L_3:
        /*0018*/ 	.byte	0x04, 0x11
        /*001a*/ 	.short	(.L_5 - .L_4)
	.align		4
.L_4:
        /*001c*/ 	.word	index@(triton_poi_fused_convolution_20)
        /*0020*/ 	.word	0x00000000


	//----- nvinfo : EIATTR_MIN_STACK_SIZE
	.align		4
.L_5:
        /*0024*/ 	.byte	0x04, 0x12
        /*0026*/ 	.short	(.L_7 - .L_6)
	.align		4
.L_6:
        /*0028*/ 	.word	index@(triton_poi_fused_convolution_20)
        /*002c*/ 	.word	0x00000000
.L_7:


//--------------------- .nv.info.triton_poi_fused_convolution_20 --------------------------
	.section	.nv.info.triton_poi_fused_convolution_20,"",@"SHT_CUDA_INFO"
	.sectionflags	@""
	.align	4


	//----- nvinfo : EIATTR_CUDA_API_VERSION
	.align		4
        /*0000*/ 	.byte	0x04, 0x37
        /*0002*/ 	.short	(.L_9 - .L_8)
.L_8:
        /*0004*/ 	.word	0x0000007c


	//----- nvinfo : EIATTR_KPARAM_INFO
	.align		4
.L_9:
        /*0008*/ 	.byte	0x04, 0x17
        /*000a*/ 	.short	(.L_11 - .L_10)
.L_10:
        /*000c*/ 	.word	0x00000000
        /*0010*/ 	.short	0x0004
        /*0012*/ 	.short	0x001c
        /*0014*/ 	.byte	0x00, 0xf0, 0x11, 0x00


	//----- nvinfo : EIATTR_KPARAM_INFO
	.align		4
.L_11:
        /*0018*/ 	.byte	0x04, 0x17
        /*001a*/ 	.short	(.L_13 - .L_12)
.L_12:
        /*001c*/ 	.word	0x00000000
        /*0020*/ 	.short	0x0003
        /*0022*/ 	.short	0x0018
        /*0024*/ 	.byte	0x00, 0xf0, 0x11, 0x00


	//----- nvinfo : EIATTR_KPARAM_INFO
	.align		4
.L_13:
        /*0028*/ 	.byte	0x04, 0x17
        /*002a*/ 	.short	(.L_15 - .L_14)
.L_14:
        /*002c*/ 	.word	0x00000000
        /*0030*/ 	.short	0x0002
        /*0032*/ 	.short	0x0010
        /*0034*/ 	.byte	0x00, 0xf4, 0x21, 0x00


	//----- nvinfo : EIATTR_KPARAM_INFO
	.align		4
.L_15:
        /*0038*/ 	.byte	0x04, 0x17
        /*003a*/ 	.short	(.L_17 - .L_16)
.L_16:
        /*003c*/ 	.word	0x00000000
        /*0040*/ 	.short	0x0001
        /*0042*/ 	.short	0x0008
        /*0044*/ 	.byte	0x00, 0xf4, 0x21, 0x00


	//----- nvinfo : EIATTR_KPARAM_INFO
	.align		4
.L_17:
        /*0048*/ 	.byte	0x04, 0x17
        /*004a*/ 	.short	(.L_19 - .L_18)
.L_18:
        /*004c*/ 	.word	0x00000000
        /*0050*/ 	.short	0x0000
        /*0052*/ 	.short	0x0000
        /*0054*/ 	.byte	0x00, 0xf4, 0x21, 0x00


	//----- nvinfo : EIATTR_SPARSE_MMA_MASK
	.align		4
.L_19:
        /*0058*/ 	.byte	0x03, 0x50
        /*005a*/ 	.short	0x0000


	//----- nvinfo : EIATTR_MAXREG_COUNT
	.align		4
        /*005c*/ 	.byte	0x03, 0x1b
        /*005e*/ 	.short	0x00ff


	//----- nvinfo : EIATTR_EXIT_INSTR_OFFSETS
	.align		4
        /*0060*/ 	.byte	0x04, 0x1c
        /*0062*/ 	.short	(.L_21 - .L_20)


	//   ....[0]....
.L_20:
        /*0064*/ 	.word	0x00000740


	//   ....[1]....
        /*0068*/ 	.word	0x00000760


	//----- nvinfo : EIATTR_REQNTID
	.align		4
.L_21:
        /*006c*/ 	.byte	0x04, 0x10
        /*006e*/ 	.short	(.L_23 - .L_22)
.L_22:
        /*0070*/ 	.word	0x00000080
        /*0074*/ 	.word	0x00000001
        /*0078*/ 	.word	0x00000001


	//----- nvinfo : EIATTR_CBANK_PARAM_SIZE
	.align		4
.L_23:
        /*007c*/ 	.byte	0x03, 0x19
        /*007e*/ 	.short	0x0020


	//----- nvinfo : EIATTR_PARAM_CBANK
	.align		4
        /*0080*/ 	.byte	0x04, 0x0a
        /*0082*/ 	.short	(.L_25 - .L_24)
	.align		4
.L_24:
        /*0084*/ 	.word	index@(.nv.constant0.triton_poi_fused_convolution_20)
        /*0088*/ 	.short	0x0210
        /*008a*/ 	.short	0x0020


	//----- nvinfo : EIATTR_SW_WAR
	.align		4
.L_25:
        /*008c*/ 	.byte	0x04, 0x36
        /*008e*/ 	.short	(.L_27 - .L_26)
.L_26:
        /*0090*/ 	.word	0x00000008
.L_27:


//--------------------- .nv.callgraph             --------------------------
	.section	.nv.callgraph,"",@"SHT_CUDA_CALLGRAPH"
	.align	4
	.sectionentsize	8
	.align		4
        /*0000*/ 	.word	0x00000000
	.align		4
        /*0004*/ 	.word	0xffffffff
	.align		4
        /*0008*/ 	.word	0x00000000
	.align		4
        /*000c*/ 	.word	0xfffffffe
	.align		4
        /*0010*/ 	.word	0x00000000
	.align		4
        /*0014*/ 	.word	0xfffffffd
	.align		4
        /*0018*/ 	.word	0x00000000
	.align		4
        /*001c*/ 	.word	0xfffffffc


//--------------------- .text.triton_poi_fused_convolution_20 --------------------------
	.section	.text.triton_poi_fused_convolution_20,"ax",@progbits
	.sectionflags	@"SHF_BARRIERS=1"
	.align	128
        .global         triton_poi_fused_convolution_20
        .type           triton_poi_fused_convolution_20,@function
        .size           triton_poi_fused_convolution_20,(.L_x_1 - triton_poi_fused_convolution_20)
        .other          triton_poi_fused_convolution_20,@"STO_CUDA_ENTRY STV_DEFAULT"
triton_poi_fused_convolution_20:
.text.triton_poi_fused_convolution_20:
[----:B------:R-:W0:Y:S01]  /*0000*/  LDC R1, c[0x0][0x28] ;  /* 0x00000a00ff017b82 */ /* 0x000e220000000800 */
[----:B------:R-:W1:Y:S07]  /*0010*/  S2R R13, SR_CTAID.Z ;  /* 0x00000000000d7919 */ /* 0x000e6e0000002700 */
[----:B------:R-:W1:Y:S01]  /*0020*/  S2UR UR4, SR_CTAID.Y ;  /* 0x00000000000479c3 */ /* 0x000e620000002600 */
[----:B------:R-:W-:Y:S01]  /*0030*/  ULDC.64 UR6, c[0x0][0x208] ;  /* 0x0000820000067ab9 */ /* 0x000fe20000000a00 */
[----:B------:R-:W2:Y:S01]  /*0040*/  S2R R3, SR_CTAID.X ;  /* 0x0000000000037919 */ /* 0x000ea20000002500 */
[----:B------:R-:W3:Y:S05]  /*0050*/  S2R R12, SR_TID.X ;  /* 0x00000000000c7919 */ /* 0x000eea0000002100 */
[----:B------:R-:W1:Y:S08]  /*0060*/  LDC R0, c[0x0][0x10] ;  /* 0x00000400ff007b82 */ /* 0x000e700000000800 */
[----:B------:R-:W4:Y:S01]  /*0070*/  LDC.64 R18, c[0x0][0x210] ;  /* 0x00008400ff127b82 */ /* 0x000f220000000a00 */
[----:B-1----:R-:W-:-:S02]  /*0080*/  IMAD R13, R13, R0, UR4 ;  /* 0x000000040d0d7e24 */ /* 0x002fc4000f8e0200 */
[----:B--2---:R-:W-:Y:S02]  /*0090*/  IMAD.SHL.U32 R3, R3, 0x10, RZ ;  /* 0x0000001003037824 */ /* 0x004fe400078e00ff */
[----:B------:R-:W-:Y:S01]  /*00a0*/  IMAD.SHL.U32 R13, R13, 0x40, RZ ;  /* 0x000000400d0d7824 */ /* 0x000fe200078e00ff */
[----:B---3--:R-:W-:Y:S02]  /*00b0*/  SHF.R.U32.HI R0, RZ, 0x4, R12 ;  /* 0x00000004ff007819 */ /* 0x008fe4000001160c */
[----:B------:R-:W-:Y:S02]  /*00c0*/  LOP3.LUT R5, R3, 0xf, R12, 0xf8, !PT ;  /* 0x0000000f03057812 */ /* 0x000fe400078ef80c */
[----:B------:R-:W-:Y:S02]  /*00d0*/  SGXT.U32 R0, R0, 0x3 ;  /* 0x000000030000781a */ /* 0x000fe40000000000 */
[----:B------:R-:W-:Y:S02]  /*00e0*/  ISETP.GE.AND P0, PT, R5, 0x9, PT ;  /* 0x000000090500780c */ /* 0x000fe40003f06270 */
[----:B------:R-:W-:-:S02]  /*00f0*/  LOP3.LUT R4, R13, 0x8, R0, 0xfe, !PT ;  /* 0x000000080d047812 */ /* 0x000fc400078efe00 */
[----:B------:R-:W-:Y:S02]  /*0100*/  LOP3.LUT R2, R13, R0, RZ, 0xfc, !PT ;  /* 0x000000000d027212 */ /* 0x000fe400078efcff */
[----:B------:R-:W-:Y:S02]  /*0110*/  ISETP.LT.AND P2, PT, R4, 0x10000, !P0 ;  /* 0x000100000400780c */ /* 0x000fe40004741270 */
[----:B------:R-:W-:Y:S01]  /*0120*/  LOP3.LUT R6, R13, 0x10, R0, 0xfe, !PT ;  /* 0x000000100d067812 */ /* 0x000fe200078efe00 */
[--C-:B------:R-:W-:Y:S01]  /*0130*/  IMAD R7, R2, 0x9, R5.reuse ;  /* 0x0000000902077824 */ /* 0x100fe200078e0205 */
[----:B------:R-:W-:Y:S01]  /*0140*/  LOP3.LUT R8, R13, 0x18, R0, 0xfe, !PT ;  /* 0x000000180d087812 */ /* 0x000fe200078efe00 */
[----:B------:R-:W-:Y:S01]  /*0150*/  IMAD R5, R4, 0x9, R5 ;  /* 0x0000000904057824 */ /* 0x000fe200078e0205 */
[----:B------:R-:W-:Y:S02]  /*0160*/  LOP3.LUT R9, R13, 0x20, R0, 0xfe, !PT ;  /* 0x000000200d097812 */ /* 0x000fe400078efe00 */
[----:B------:R-:W-:Y:S01]  /*0170*/  ISETP.LT.AND P1, PT, R2, 0x10000, !P0 ;  /* 0x000100000200780c */ /* 0x000fe20004721270 */
[----:B------:R-:W-:Y:S01]  /*0180*/  IMAD.MOV.U32 R2, RZ, RZ, RZ ;  /* 0x000000ffff027224 */ /* 0x000fe200078e00ff */
[----:B------:R-:W-:Y:S01]  /*0190*/  ISETP.LT.AND P6, PT, R6, 0x10000, !P0 ;  /* 0x000100000600780c */ /* 0x000fe200047c1270 */
[----:B----4-:R-:W-:Y:S01]  /*01a0*/  IMAD.WIDE R4, R5, 0x4, R18 ;  /* 0x0000000405047825 */ /* 0x010fe200078e0212 */
[----:B------:R-:W-:-:S02]  /*01b0*/  ISETP.LT.AND P5, PT, R8, 0x10000, !P0 ;  /* 0x000100000800780c */ /* 0x000fc400047a1270 */
[----:B------:R-:W-:Y:S02]  /*01c0*/  ISETP.LT.AND P4, PT, R9, 0x10000, !P0 ;  /* 0x000100000900780c */ /* 0x000fe40004781270 */
[----:B------:R-:W-:Y:S01]  /*01d0*/  LOP3.LUT R6, R13, 0x28, R0, 0xfe, !PT ;  /* 0x000000280d067812 */ /* 0x000fe200078efe00 */
[----:B------:R1:W2:Y:S01]  /*01e0*/  @P2 LDG.E.EL R2, desc[UR6][R4.64] ;  /* 0x0000000604022981 */ /* 0x0002a2000c2e1900 */
[----:B------:R-:W-:Y:S02]  /*01f0*/  LOP3.LUT R8, R13, 0x30, R0, 0xfe, !PT ;  /* 0x000000300d087812 */ /* 0x000fe400078efe00 */
[----:B------:R-:W-:Y:S02]  /*0200*/  LOP3.LUT R9, R13, 0x38, R0, 0xfe, !PT ;  /* 0x000000380d097812 */ /* 0x000fe400078efe00 */
[----:B------:R-:W-:Y:S02]  /*0210*/  ISETP.LT.AND P3, PT, R6, 0x10000, !P0 ;  /* 0x000100000600780c */ /* 0x000fe40004761270 */
[----:B------:R-:W-:-:S02]  /*0220*/  ISETP.LT.AND P2, PT, R8, 0x10000, !P0 ;  /* 0x000100000800780c */ /* 0x000fc40004741270 */
[----:B------:R-:W-:Y:S01]  /*0230*/  ISETP.LT.AND P0, PT, R9, 0x10000, !P0 ;  /* 0x000100000900780c */ /* 0x000fe20004701270 */
[C---:B------:R-:W-:Y:S02]  /*0240*/  VIADD R9, R7.reuse, 0x90 ;  /* 0x0000009007097836 */ /* 0x040fe40000000000 */
[C---:B------:R-:W-:Y:S02]  /*0250*/  VIADD R11, R7.reuse, 0xd8 ;  /* 0x000000d8070b7836 */ /* 0x040fe40000000000 */
[C---:B------:R-:W-:Y:S02]  /*0260*/  VIADD R15, R7.reuse, 0x120 ;  /* 0x00000120070f7836 */ /* 0x040fe40000000000 */
[C---:B------:R-:W-:Y:S02]  /*0270*/  VIADD R17, R7.reuse, 0x168 ;  /* 0x0000016807117836 */ /* 0x040fe40000000000 */
[C---:B------:R-:W-:Y:S02]  /*0280*/  VIADD R23, R7.reuse, 0x1b0 ;  /* 0x000001b007177836 */ /* 0x040fe40000000000 */
[----:B------:R-:W-:-:S02]  /*0290*/  VIADD R25, R7, 0x1f8 ;  /* 0x000001f807197836 */ /* 0x000fc40000000000 */
[----:B-1----:R-:W-:-:S04]  /*02a0*/  IMAD.WIDE R4, R7, 0x4, R18 ;  /* 0x0000000407047825 */ /* 0x002fc800078e0212 */
[----:B------:R-:W-:-:S04]  /*02b0*/  IMAD.WIDE R6, R9, 0x4, R18 ;  /* 0x0000000409067825 */ /* 0x000fc800078e0212 */
[----:B------:R-:W-:-:S04]  /*02c0*/  IMAD.WIDE R8, R11, 0x4, R18 ;  /* 0x000000040b087825 */ /* 0x000fc800078e0212 */
[----:B------:R-:W-:Y:S01]  /*02d0*/  IMAD.WIDE R10, R15, 0x4, R18 ;  /* 0x000000040f0a7825 */ /* 0x000fe200078e0212 */
[----:B------:R-:W-:-:S03]  /*02e0*/  CS2R R20, SRZ ;  /* 0x0000000000147805 */ /* 0x000fc6000001ff00 */
[----:B------:R-:W-:-:S03]  /*02f0*/  IMAD.WIDE R14, R17, 0x4, R18 ;  /* 0x00000004110e7825 */ /* 0x000fc600078e0212 */
[----:B------:R-:W3:Y:S01]  /*0300*/  @P6 LDG.E.EL R21, desc[UR6][R6.64] ;  /* 0x0000000606156981 */ /* 0x000ee2000c2e1900 */
[--C-:B------:R-:W-:Y:S01]  /*0310*/  IMAD.WIDE R16, R23, 0x4, R18.reuse ;  /* 0x0000000417107825 */ /* 0x100fe200078e0212 */
[----:B------:R-:W-:Y:S02]  /*0320*/  CS2R R22, SRZ ;  /* 0x0000000000167805 */ /* 0x000fe4000001ff00 */
[----:B------:R1:W4:Y:S01]  /*0330*/  @P5 LDG.E.EL R20, desc[UR6][R8.64] ;  /* 0x0000000608145981 */ /* 0x000322000c2e1900 */
[----:B------:R-:W-:Y:S01]  /*0340*/  IMAD.WIDE R18, R25, 0x4, R18 ;  /* 0x0000000419127825 */ /* 0x000fe200078e0212 */
[----:B------:R-:W-:Y:S02]  /*0350*/  CS2R R24, SRZ ;  /* 0x0000000000187805 */ /* 0x000fe4000001ff00 */
[----:B------:R-:W5:Y:S01]  /*0360*/  @P1 LDG.E.EL R23, desc[UR6][R4.64] ;  /* 0x0000000604171981 */ /* 0x000f62000c2e1900 */
[----:B------:R-:W-:-:S03]  /*0370*/  IMAD.MOV.U32 R26, RZ, RZ, RZ ;  /* 0x000000ffff1a7224 */ /* 0x000fc600078e00ff */
[----:B------:R1:W5:Y:S04]  /*0380*/  @P3 LDG.E.EL R25, desc[UR6][R14.64] ;  /* 0x000000060e193981 */ /* 0x000368000c2e1900 */
[----:B------:R1:W5:Y:S04]  /*0390*/  @P4 LDG.E.EL R26, desc[UR6][R10.64] ;  /* 0x000000060a1a4981 */ /* 0x000368000c2e1900 */
[----:B------:R-:W5:Y:S01]  /*03a0*/  @P2 LDG.E.EL R24, desc[UR6][R16.64] ;  /* 0x0000000610182981 */ /* 0x000f62000c2e1900 */
[----:B------:R-:W1:Y:S03]  /*03b0*/  S2UR UR5, SR_CgaCtaId ;  /* 0x00000000000579c3 */ /* 0x000e660000008800 */
[----:B------:R1:W5:Y:S02]  /*03c0*/  @P0 LDG.E.EL R22, desc[UR6][R18.64] ;  /* 0x0000000612160981 */ /* 0x000364000c2e1900 */
[----:B-1----:R-:W1:Y:S01]  /*03d0*/  S2R R9, SR_TID.X ;  /* 0x0000000000097919 */ /* 0x002e620000002100 */
[----:B------:R-:W-:Y:S01]  /*03e0*/  UMOV UR4, 0x400 ;  /* 0x0000040000047882 */ /* 0x000fe20000000000 */
[----:B------:R-:W-:Y:S01]  /*03f0*/  IMAD.SHL.U32 R12, R12, 0x4, RZ ;  /* 0x000000040c0c7824 */ /* 0x000fe200078e00ff */
[----:B0-----:R-:W0:Y:S01]  /*0400*/  LDC.64 R14, c[0x0][0x218] ;  /* 0x00008600ff0e7b82 */ /* 0x001e220000000a00 */
[----:B------:R-:W-:Y:S01]  /*0410*/  UPRMT UR4, UR5, 0x654, UR4 ;  /* 0x0000065405047896 */ /* 0x000fe20008000004 */
[C---:B-1----:R-:W-:Y:S01]  /*0420*/  IMAD.SHL.U32 R7, R9.reuse, 0x4, RZ ;  /* 0x0000000409077824 */ /* 0x042fe200078e00ff */
[----:B------:R-:W-:Y:S01]  /*0430*/  SHF.R.U32.HI R8, RZ, 0x4, R9 ;  /* 0x00000004ff087819 */ /* 0x000fe20000011609 */
[----:B------:R-:W-:-:S03]  /*0440*/  IMAD.SHL.U32 R6, R9, 0x40, RZ ;  /* 0x0000004009067824 */ /* 0x000fc600078e00ff */
[----:B------:R-:W-:Y:S02]  /*0450*/  LOP3.LUT R7, R7, 0x1fc, RZ, 0xc0, !PT ;  /* 0x000001fc07077812 */ /* 0x000fe400078ec0ff */
[----:B------:R-:W-:Y:S02]  /*0460*/  SGXT.U32 R11, R8, 0x3 ;  /* 0x00000003080b781a */ /* 0x000fe40000000000 */
[----:B------:R-:W-:Y:S02]  /*0470*/  LOP3.LUT R4, R7, 0x200, RZ, 0xfc, !PT ;  /* 0x0000020007047812 */ /* 0x000fe400078efcff */
[----:B------:R-:W-:Y:S02]  /*0480*/  LOP3.LUT R6, R6, 0x3c0, RZ, 0xc0, !PT ;  /* 0x000003c006067812 */ /* 0x000fe400078ec0ff */
[----:B------:R-:W-:Y:S02]  /*0490*/  SHF.R.U32.HI R8, RZ, 0x2, R4 ;  /* 0x00000002ff087819 */ /* 0x000fe40000011604 */
[----:B------:R-:W-:-:S02]  /*04a0*/  LOP3.LUT R4, R6, R11, RZ, 0xfc, !PT ;  /* 0x0000000b06047212 */ /* 0x000fc400078efcff */
[----:B------:R-:W-:-:S05]  /*04b0*/  LEA.HI R5, R6, UR4, RZ, 0x1e ;  /* 0x0000000406057c11 */ /* 0x000fca000f8ff0ff */
[----:B------:R-:W-:Y:S01]  /*04c0*/  IMAD R19, R4, 0x4, R5 ;  /* 0x0000000404137824 */ /* 0x000fe200078e0205 */
[----:B------:R-:W-:Y:S02]  /*04d0*/  LOP3.LUT R6, R9, 0x70, RZ, 0xc0, !PT ;  /* 0x0000007009067812 */ /* 0x000fe400078ec0ff */
[----:B------:R-:W-:-:S03]  /*04e0*/  LOP3.LUT R8, R8, 0xf0, RZ, 0xc0, !PT ;  /* 0x000000f008087812 */ /* 0x000fc600078ec0ff */
[----:B------:R-:W-:Y:S02]  /*04f0*/  VIADD R6, R6, UR4 ;  /* 0x0000000406067c36 */ /* 0x000fe40008000000 */
[----:B------:R-:W-:Y:S02]  /*0500*/  VIADD R4, R8, UR4 ;  /* 0x0000000408047c36 */ /* 0x000fe40008000000 */
[C---:B------:R-:W-:Y:S02]  /*0510*/  IMAD R8, R7.reuse, 0x4, R6 ;  /* 0x0000000407087824 */ /* 0x040fe400078e0206 */
[----:B------:R-:W-:Y:S01]  /*0520*/  IMAD R4, R7, 0x4, R4 ;  /* 0x0000000407047824 */ /* 0x000fe200078e0204 */
[----:B--2---:R1:W-:Y:S02]  /*0530*/  STS [R19+0x20], R2 ;  /* 0x0000200213007388 */ /* 0x0043e40000000800 */
[----:B-1----:R-:W-:Y:S02]  /*0540*/  LOP3.LUT R2, R13, 0x3c, R12, 0xf8, !PT ;  /* 0x0000003c0d027812 */ /* 0x002fe400078ef80c */
[----:B---3--:R-:W-:Y:S04]  /*0550*/  STS [R19+0x40], R21 ;  /* 0x0000401513007388 */ /* 0x008fe80000000800 */
[----:B----4-:R-:W-:Y:S04]  /*0560*/  STS [R19+0x60], R20 ;  /* 0x0000601413007388 */ /* 0x010fe80000000800 */
[----:B-----5:R-:W-:Y:S04]  /*0570*/  STS [R19], R23 ;  /* 0x0000001713007388 */ /* 0x020fe80000000800 */
[----:B------:R-:W-:Y:S04]  /*0580*/  STS [R19+0xa0], R25 ;  /* 0x0000a01913007388 */ /* 0x000fe80000000800 */
[----:B------:R-:W-:Y:S04]  /*0590*/  STS [R19+0x80], R26 ;  /* 0x0000801a13007388 */ /* 0x000fe80000000800 */
[----:B------:R-:W-:Y:S04]  /*05a0*/  STS [R19+0xc0], R24 ;  /* 0x0000c01813007388 */ /* 0x000fe80000000800 */
[----:B------:R1:W-:Y:S01]  /*05b0*/  STS [R19+0xe0], R22 ;  /* 0x0000e01613007388 */ /* 0x0003e20000000800 */
[----:B------:R-:W-:Y:S01]  /*05c0*/  BAR.SYNC.DEFER_BLOCKING 0x0 ;  /* 0x0000000000007b1d */ /* 0x000fe20000010000 */
[----:B------:R-:W-:-:S04]  /*05d0*/  SHF.R.S32.HI R13, RZ, 0x1f, R2 ;  /* 0x0000001fff0d7819 */ /* 0x000fc80000011402 */
[----:B------:R-:W-:-:S03]  /*05e0*/  LEA.HI R16, R13, R2, RZ, 0x8 ;  /* 0x000000020d107211 */ /* 0x000fc600078f40ff */
[----:B------:R-:W2:Y:S01]  /*05f0*/  LDC.64 R12, c[0x0][0x220] ;  /* 0x00008800ff0c7b82 */ /* 0x000ea20000000a00 */
[----:B------:R-:W3:Y:S04]  /*0600*/  LDS.128 R8, [R8] ;  /* 0x0000000008087984 */ /* 0x000ee80000000c00 */
[----:B------:R-:W4:Y:S01]  /*0610*/  LDS.128 R4, [R4+0x800] ;  /* 0x0008000004047984 */ /* 0x000f220000000c00 */
[----:B------:R-:W-:Y:S02]  /*0620*/  LOP3.LUT R17, R16, 0xffffff00, RZ, 0xc0, !PT ;  /* 0xffffff0010117812 */ /* 0x000fe400078ec0ff */
[----:B------:R-:W-:Y:S02]  /*0630*/  SHF.R.S32.HI R16, RZ, 0x8, R16 ;  /* 0x00000008ff107819 */ /* 0x000fe40000011410 */
[C---:B------:R-:W-:Y:S01]  /*0640*/  ISETP.GE.AND P0, PT, R2.reuse, 0x10000, PT ;  /* 0x000100000200780c */ /* 0x040fe20003f06270 */
[----:B------:R-:W-:Y:S01]  /*0650*/  IMAD.IADD R17, R2, 0x1, -R17 ;  /* 0x0000000102117824 */ /* 0x000fe200078e0a11 */
[----:B------:R-:W-:-:S02]  /*0660*/  LOP3.LUT R2, R3, R0, RZ, 0xfc, !PT ;  /* 0x0000000003027212 */ /* 0x000fc400078efcff */
[----:B------:R-:W-:Y:S01]  /*0670*/  LOP3.LUT R0, R3, 0x8, R0, 0xfe, !PT ;  /* 0x0000000803007812 */ /* 0x000fe200078efe00 */
[----:B------:R-:W-:Y:S01]  /*0680*/  IMAD R17, R16, 0x900, R17 ;  /* 0x0000090010117824 */ /* 0x000fe200078e0211 */
[----:B------:R-:W-:Y:S02]  /*0690*/  ISETP.LT.AND P1, PT, R2, 0x9, !P0 ;  /* 0x000000090200780c */ /* 0x000fe40004721270 */
[----:B------:R-:W-:Y:S01]  /*06a0*/  ISETP.LT.AND P0, PT, R0, 0x9, !P0 ;  /* 0x000000090000780c */ /* 0x000fe20004701270 */
[--C-:B-1----:R-:W-:Y:S02]  /*06b0*/  IMAD R19, R2, 0x100, R17.reuse ;  /* 0x0000010002137824 */ /* 0x102fe400078e0211 */
[----:B------:R-:W-:Y:S02]  /*06c0*/  IMAD R21, R0, 0x100, R17 ;  /* 0x0000010000157824 */ /* 0x000fe400078e0211 */
[----:B0-----:R-:W-:-:S04]  /*06d0*/  IMAD.WIDE R2, R19, 0x4, R14 ;  /* 0x0000000413027825 */ /* 0x001fc800078e020e */
[----:B------:R-:W-:-:S04]  /*06e0*/  IMAD.WIDE R14, R21, 0x4, R14 ;  /* 0x00000004150e7825 */ /* 0x000fc800078e020e */
[----:B--2---:R-:W-:-:S04]  /*06f0*/  IMAD.WIDE R16, R19, 0x4, R12 ;  /* 0x0000000413107825 */ /* 0x004fc800078e020c */
[----:B------:R-:W-:Y:S01]  /*0700*/  IMAD.WIDE R12, R21, 0x4, R12 ;  /* 0x00000004150c7825 */ /* 0x000fe200078e020c */
[----:B---3--:R0:W-:Y:S04]  /*0710*/  @P1 STG.E.128 desc[UR6][R2.64], R8 ;  /* 0x0000000802001986 */ /* 0x0081e8000c101d06 */
[----:B----4-:R0:W-:Y:S04]  /*0720*/  @P0 STG.E.128 desc[UR6][R14.64], R4 ;  /* 0x000000040e000986 */ /* 0x0101e8000c101d06 */
[----:B------:R0:W-:Y:S02]  /*0730*/  @P1 STG.E.128 desc[UR6][R16.64], R8 ;  /* 0x0000000810001986 */ /* 0x0001e4000c101d06 */
[----:B0-----:R-:W-:Y:S05]  /*0740*/  @!P0 EXIT ;  /* 0x000000000000894d */ /* 0x001fea0003800000 */
[----:B------:R-:W-:Y:S01]  /*0750*/  STG.E.128 desc[UR6][R12.64], R4 ;  /* 0x000000040c007986 */ /* 0x000fe2000c101d06 */
[----:B------:R-:W-:Y:S05]  /*0760*/  EXIT ;  /* 0x000000000000794d */ /* 0x000fea0003800000 */
.L_x_0:
[----:B------:R-:W-:-:S00]  /*0770*/  BRA `(.L_x_0) ;  /* 0xfffffffc00fc7947 */ /* 0x000fc0000383ffff */
[----:B------:R-:W-:-:S00]  /*0780*/  NOP ;  /* 0x0000000000007918 */ /* 0x000fc00000000000 */
[----:B------:R-:W-:-:S00]  /*0790*/  NOP ;  /* 0x0000000000007918 */ /* 0x000fc00000000000 */
[----:B------:R-:W-:-:S00]  /*07a0*/  NOP ;  /* 0x0000000000007918 */ /* 0x000fc00000000000 */
[----:B------:R-:W-:-:S00]  /*07b0*/  NOP ;  /* 0x0000000000007918 */ /* 0x000fc00000000000 */
[----:B------:R-:W-:-:S00]  /*07c0*/  NOP ;  /* 0x0000000000007918 */ /* 0x000fc00000000000 */
[----:B------:R-:W-:-:S00]  /*07d0*/  NOP ;  /* 0x0000000000007918 */ /* 0x000fc00000000000 */
[----:B------:R-:W-:-:S00]  /*07e0*/  NOP ;  /* 0x0000000000007918 */ /* 0x000fc00000000000 */
[----:B------:R-:W-:-:S00]  /*07f0*/  NOP ;  /* 0x0000000000007918 */ /* 0x000fc00000000000 */
.L_x_1:


//--------------------- .nv.shared.triton_poi_fused_convolution_20 --------------------------
	.section	.nv.shared.triton_poi_fused_convolution_20,"aw",@nobits
	.sectionflags	@""
	.align	16
	.zero		1024


//--------------------- .nv.constant0.triton_poi_fused_convolution_20 --------------------------
	.section	.nv.constant0.triton_poi_fused_convolution_20,"a",@progbits
	.sectionflags	@""
	.align	4
.nv.constant0.triton_poi_fused_convolution_20:
	.zero		560
